//
// Generated by NVIDIA NVVM Compiler
//
// Compiler Build ID: CL-36424714
// Cuda compilation tools, release 13.0, V13.0.88
// Based on NVVM 20.0.0
//

.version 9.0
.target sm_100
.address_size 64

	// .globl	_Z16colorToGreyscalePhS_ii

.visible .entry _Z16colorToGreyscalePhS_ii(
	.param .u64 .ptr .align 1 _Z16colorToGreyscalePhS_ii_param_0,
	.param .u64 .ptr .align 1 _Z16colorToGreyscalePhS_ii_param_1,
	.param .u32 _Z16colorToGreyscalePhS_ii_param_2,
	.param .u32 _Z16colorToGreyscalePhS_ii_param_3
)
{
	.reg .pred 	%p<4>;
	.reg .b16 	%rs<4>;
	.reg .b32 	%r<16>;
	.reg .b32 	%f<7>;
	.reg .b64 	%rd<9>;

	ld.param.u64 	%rd1, [_Z16colorToGreyscalePhS_ii_param_0];
	ld.param.u64 	%rd2, [_Z16colorToGreyscalePhS_ii_param_1];
	ld.param.u32 	%r3, [_Z16colorToGreyscalePhS_ii_param_2];
	ld.param.u32 	%r4, [_Z16colorToGreyscalePhS_ii_param_3];
	mov.u32 	%r6, %ctaid.x;
	mov.u32 	%r7, %ntid.x;
	mov.u32 	%r8, %tid.x;
	mad.lo.s32 	%r1, %r6, %r7, %r8;
	mov.u32 	%r9, %ctaid.y;
	mov.u32 	%r10, %ntid.y;
	mov.u32 	%r11, %tid.y;
	mad.lo.s32 	%r12, %r9, %r10, %r11;
	setp.ge.s32 	%p1, %r1, %r3;
	setp.ge.s32 	%p2, %r12, %r4;
	or.pred  	%p3, %p1, %p2;
	@%p3 bra 	$L__BB0_2;
	cvta.to.global.u64 	%rd3, %rd1;
	cvta.to.global.u64 	%rd4, %rd2;
	mad.lo.s32 	%r13, %r3, %r12, %r1;
	mul.lo.s32 	%r14, %r13, 3;
	cvt.s64.s32 	%rd5, %r14;
	add.s64 	%rd6, %rd3, %rd5;
	ld.global.u8 	%rs1, [%rd6];
	ld.global.u8 	%rs2, [%rd6+1];
	ld.global.u8 	%rs3, [%rd6+2];
	cvt.rn.f32.u16 	%f1, %rs1;
	cvt.rn.f32.u16 	%f2, %rs2;
	mul.f32 	%f3, %f2, 0f3F35C28F;
	fma.rn.f32 	%f4, %f1, 0f3E570A3D, %f3;
	cvt.rn.f32.u16 	%f5, %rs3;
	fma.rn.f32 	%f6, %f5, 0f3D8F5C29, %f4;
	cvt.rzi.u32.f32 	%r15, %f6;
	cvt.s64.s32 	%rd7, %r13;
	add.s64 	%rd8, %rd4, %rd7;
	st.global.u8 	[%rd8], %r15;
$L__BB0_2:
	ret;

}


// ===== COMPILED SASS (sm_100) =====

	.target	sm_100

	.elftype	@"ET_EXEC"


//--------------------- .note.nv.tkinfo           --------------------------
	.section	.note.nv.tkinfo,"",@"SHT_NOTE"
	.sectionflags	@"SHF_NOTE_NV_TKINFO"
	.tkinfo
        /*0018*/ 	.word	0x00000002
        /*0030*/ 	.string	""
        /*0030*/ 	.string	"ptxas"
        /*0030*/ 	.string	"Cuda compilation tools, release 13.0, V13.0.88"
        /*0030*/ 	.string	"Build cuda_13.0.r13.0/compiler.36424714_0"
        /*0030*/ 	.string	"-arch sm_100 -m 64 "



//--------------------- .note.nv.cuinfo           --------------------------
	.section	.note.nv.cuinfo,"",@"SHT_NOTE"
	.sectionflags	@"SHF_NOTE_NV_CUINFO"
        /*0018*/ 	.short	0x0002
        /*001a*/ 	.short	0x0064
        /*001c*/ 	.short	0x0082
	.zero		2


//--------------------- .nv.info                  --------------------------
	.section	.nv.info,"",@"SHT_CUDA_INFO"
	.align	4


	//----- nvinfo : EIATTR_REGCOUNT
	.align		4
        /*0000*/ 	.byte	0x04, 0x2f
        /*0002*/ 	.short	(.L_1 - .L_0)
	.align		4
.L_0:
        /*0004*/ 	.word	index@(_Z16colorToGreyscalePhS_ii)
        /*0008*/ 	.word	0x0000000a


	//----- nvinfo : EIATTR_FRAME_SIZE
	.align		4
.L_1:
        /*000c*/ 	.byte	0x04, 0x11
        /*000e*/ 	.short	(.L_3 - .L_2)
	.align		4
.L_2:
        /*0010*/ 	.word	index@(_Z16colorToGreyscalePhS_ii)
        /*0014*/ 	.word	0x00000000


	//----- nvinfo : EIATTR_MIN_STACK_SIZE
	.align		4
.L_3:
        /*0018*/ 	.byte	0x04, 0x12
        /*001a*/ 	.short	(.L_5 - .L_4)
	.align		4
.L_4:
        /*001c*/ 	.word	index@(_Z16colorToGreyscalePhS_ii)
        /*0020*/ 	.word	0x00000000
.L_5:


//--------------------- .nv.compat                --------------------------
	.section	.nv.compat,"",@"SHT_CUDA_COMPAT_INFO"
	.align	4
        /*0000*/ 	.byte	0x02, 0x09, 0x00, 0x00, 0x02, 0x02, 0x01, 0x00, 0x02, 0x05, 0x05, 0x00, 0x03, 0x07, 0x01, 0x01
        /*0010*/ 	.byte	0x02, 0x03, 0x00, 0x00, 0x02, 0x06, 0x01, 0x00, 0x04, 0x0b, 0x08, 0x00, 0x09, 0x00, 0x00, 0x00
        /*0020*/ 	.byte	0x00, 0x00, 0x00, 0x00


//--------------------- .nv.info._Z16colorToGreyscalePhS_ii --------------------------
	.section	.nv.info._Z16colorToGreyscalePhS_ii,"",@"SHT_CUDA_INFO"
	.sectionflags	@""
	.align	4


	//----- nvinfo : EIATTR_CUDA_API_VERSION
	.align		4
        /*0000*/ 	.byte	0x04, 0x37
        /*0002*/ 	.short	(.L_7 - .L_6)
.L_6:
        /*0004*/ 	.word	0x00000082


	//----- nvinfo : EIATTR_KPARAM_INFO
	.align		4
.L_7:
        /*0008*/ 	.byte	0x04, 0x17
        /*000a*/ 	.short	(.L_9 - .L_8)
.L_8:
        /*000c*/ 	.word	0x00000000
        /*0010*/ 	.short	0x0003
        /*0012*/ 	.short	0x0014
        /*0014*/ 	.byte	0x00, 0xf0, 0x11, 0x00


	//----- nvinfo : EIATTR_KPARAM_INFO
	.align		4
.L_9:
        /*0018*/ 	.byte	0x04, 0x17
        /*001a*/ 	.short	(.L_11 - .L_10)
.L_10:
        /*001c*/ 	.word	0x00000000
        /*0020*/ 	.short	0x0002
        /*0022*/ 	.short	0x0010
        /*0024*/ 	.byte	0x00, 0xf0, 0x11, 0x00


	//----- nvinfo : EIATTR_KPARAM_INFO
	.align		4
.L_11:
        /*0028*/ 	.byte	0x04, 0x17
        /*002a*/ 	.short	(.L_13 - .L_12)
.L_12:
        /*002c*/ 	.word	0x00000000
        /*0030*/ 	.short	0x0001
        /*0032*/ 	.short	0x0008
        /*0034*/ 	.byte	0x00, 0xf5, 0x21, 0x00


	//----- nvinfo : EIATTR_KPARAM_INFO
	.align		4
.L_13:
        /*0038*/ 	.byte	0x04, 0x17
        /*003a*/ 	.short	(.L_15 - .L_14)
.L_14:
        /*003c*/ 	.word	0x00000000
        /*0040*/ 	.short	0x0000
        /*0042*/ 	.short	0x0000
        /*0044*/ 	.byte	0x00, 0xf5, 0x21, 0x00


	//----- nvinfo : EIATTR_SPARSE_MMA_MASK
	.align		4
.L_15:
        /*0048*/ 	.byte	0x03, 0x50
        /*004a*/ 	.short	0x0000


	//----- nvinfo : EIATTR_MAXREG_COUNT
	.align		4
        /*004c*/ 	.byte	0x03, 0x1b
        /*004e*/ 	.short	0x00ff


	//----- nvinfo : EIATTR_MERCURY_ISA_VERSION
	.align		4
        /*0050*/ 	.byte	0x03, 0x5f
        /*0052*/ 	.short	0x0101


	//----- nvinfo : EIATTR_VRC_CTA_INIT_COUNT
	.align		4
        /*0054*/ 	.byte	0x02, 0x4a
	.zero		1
	.zero		1


	//----- nvinfo : EIATTR_EXIT_INSTR_OFFSETS
	.align		4
        /*0058*/ 	.byte	0x04, 0x1c
        /*005a*/ 	.short	(.L_17 - .L_16)


	//   ....[0]....
.L_16:
        /*005c*/ 	.word	0x000000c0


	//   ....[1]....
        /*0060*/ 	.word	0x00000200


	//----- nvinfo : EIATTR_CBANK_PARAM_SIZE
	.align		4
.L_17:
        /*0064*/ 	.byte	0x03, 0x19
        /*0066*/ 	.short	0x0018


	//----- nvinfo : EIATTR_PARAM_CBANK
	.align		4
        /*0068*/ 	.byte	0x04, 0x0a
        /*006a*/ 	.short	(.L_19 - .L_18)
	.align		4
.L_18:
        /*006c*/ 	.word	index@(.nv.constant0._Z16colorToGreyscalePhS_ii)
        /*0070*/ 	.short	0x0380
        /*0072*/ 	.short	0x0018


	//----- nvinfo : EIATTR_SW_WAR
	.align		4
.L_19:
        /*0074*/ 	.byte	0x04, 0x36
        /*0076*/ 	.short	(.L_21 - .L_20)
.L_20:
        /*0078*/ 	.word	0x00000008
.L_21:


//--------------------- .nv.callgraph             --------------------------
	.section	.nv.callgraph,"",@"SHT_CUDA_CALLGRAPH"
	.align	4
	.sectionentsize	8
	.align		4
        /*0000*/ 	.word	0x00000000
	.align		4
        /*0004*/ 	.word	0xffffffff
	.align		4
        /*0008*/ 	.word	0x00000000
	.align		4
        /*000c*/ 	.word	0xfffffffe
	.align		4
        /*0010*/ 	.word	0x00000000
	.align		4
        /*0014*/ 	.word	0xfffffffd
	.align		4
        /*0018*/ 	.word	0x00000000
	.align		4
        /*001c*/ 	.word	0xfffffffc


//--------------------- .text._Z16colorToGreyscalePhS_ii --------------------------
	.section	.text._Z16colorToGreyscalePhS_ii,"ax",@progbits
	.align	128
        .global         _Z16colorToGreyscalePhS_ii
        .type           _Z16colorToGreyscalePhS_ii,@function
        .size           _Z16colorToGreyscalePhS_ii,(.L_x_1 - _Z16colorToGreyscalePhS_ii)
        .other          _Z16colorToGreyscalePhS_ii,@"STO_CUDA_ENTRY STV_DEFAULT"
_Z16colorToGreyscalePhS_ii:
.text._Z16colorToGreyscalePhS_ii:
[----:B------:R-:W-:Y:S01]  /*0000*/  LDC R1, c[0x0][0x37c] ;  /* 0x0000df00ff017b82 */ /* 0x000fe20000000800 */
[----:B------:R-:W0:Y:S07]  /*0010*/  S2R R2, SR_TID.Y ;  /* 0x0000000000027919 */ /* 0x000e2e0000002200 */
[----:B------:R-:W1:Y:S01]  /*0020*/  LDC R0, c[0x0][0x360] ;  /* 0x0000d800ff007b82 */ /* 0x000e620000000800 */
[----:B------:R-:W2:Y:S01]  /*0030*/  LDCU.64 UR6, c[0x0][0x390] ;  /* 0x00007200ff0677ac */ /* 0x000ea20008000a00 */
[----:B------:R-:W1:Y:S06]  /*0040*/  S2R R5, SR_TID.X ;  /* 0x0000000000057919 */ /* 0x000e6c0000002100 */
[----:B------:R-:W0:Y:S08]  /*0050*/  S2UR UR5, SR_CTAID.Y ;  /* 0x00000000000579c3 */ /* 0x000e300000002600 */
[----:B------:R-:W0:Y:S08]  /*0060*/  LDC R3, c[0x0][0x364] ;  /* 0x0000d900ff037b82 */ /* 0x000e300000000800 */
[----:B------:R-:W1:Y:S01]  /*0070*/  S2UR UR4, SR_CTAID.X ;  /* 0x00000000000479c3 */ /* 0x000e620000002500 */
[----:B0-----:R-:W-:-:S05]  /*0080*/  IMAD R3, R3, UR5, R2 ;  /* 0x0000000503037c24 */ /* 0x001fca000f8e0202 */
[----:B--2---:R-:W-:Y:S01]  /*0090*/  ISETP.GE.AND P0, PT, R3, UR7, PT ;  /* 0x0000000703007c0c */ /* 0x004fe2000bf06270 */
[----:B-1----:R-:W-:-:S05]  /*00a0*/  IMAD R0, R0, UR4, R5 ;  /* 0x0000000400007c24 */ /* 0x002fca000f8e0205 */
[----:B------:R-:W-:-:S13]  /*00b0*/  ISETP.GE.OR P0, PT, R0, UR6, P0 ;  /* 0x0000000600007c0c */ /* 0x000fda0008706670 */
[----:B------:R-:W-:Y:S05]  /*00c0*/  @P0 EXIT ;  /* 0x000000000000094d */ /* 0x000fea0003800000 */
[----:B------:R-:W0:Y:S01]  /*00d0*/  LDCU.128 UR8, c[0x0][0x380] ;  /* 0x00007000ff0877ac */ /* 0x000e220008000c00 */
[----:B------:R-:W-:Y:S01]  /*00e0*/  IMAD R0, R3, UR6, R0 ;  /* 0x0000000603007c24 */ /* 0x000fe2000f8e0200 */
[----:B------:R-:W1:Y:S03]  /*00f0*/  LDCU.64 UR4, c[0x0][0x358] ;  /* 0x00006b00ff0477ac */ /* 0x000e660008000a00 */
[----:B------:R-:W-:-:S05]  /*0100*/  IMAD R3, R0, 0x3, RZ ;  /* 0x0000000300037824 */ /* 0x000fca00078e02ff */
[----:B0-----:R-:W-:-:S04]  /*0110*/  IADD3 R2, P0, PT, R3, UR8, RZ ;  /* 0x0000000803027c10 */ /* 0x001fc8000ff1e0ff */
[----:B------:R-:W-:-:S05]  /*0120*/  LEA.HI.X.SX32 R3, R3, UR9, 0x1, P0 ;  /* 0x0000000903037c11 */ /* 0x000fca00080f0eff */
[----:B-1----:R-:W2:Y:S04]  /*0130*/  LDG.E.U8 R5, desc[UR4][R2.64+0x1] ;  /* 0x0000010402057981 */ /* 0x002ea8000c1e1100 */
[----:B------:R-:W3:Y:S04]  /*0140*/  LDG.E.U8 R4, desc[UR4][R2.64] ;  /* 0x0000000402047981 */ /* 0x000ee8000c1e1100 */
[----:B------:R-:W4:Y:S01]  /*0150*/  LDG.E.U8 R6, desc[UR4][R2.64+0x2] ;  /* 0x0000020402067981 */ /* 0x000f22000c1e1100 */
[----:B--2---:R-:W-:Y:S02]  /*0160*/  I2FP.F32.U32 R5, R5 ;  /* 0x0000000500057245 */ /* 0x004fe40000201000 */
[----:B---3--:R-:W-:-:S03]  /*0170*/  I2FP.F32.U32 R4, R4 ;  /* 0x0000000400047245 */ /* 0x008fc60000201000 */
[----:B------:R-:W-:Y:S01]  /*0180*/  FMUL R5, R5, 0.70999997854232788086 ;  /* 0x3f35c28f05057820 */ /* 0x000fe20000400000 */
[----:B----4-:R-:W-:-:S03]  /*0190*/  I2FP.F32.U32 R7, R6 ;  /* 0x0000000600077245 */ /* 0x010fc60000201000 */
[----:B------:R-:W-:-:S04]  /*01a0*/  FFMA R4, R4, 0.20999999344348907471, R5 ;  /* 0x3e570a3d04047823 */ /* 0x000fc80000000005 */
[----:B------:R-:W-:Y:S01]  /*01b0*/  FFMA R7, R7, 0.070000000298023223877, R4 ;  /* 0x3d8f5c2907077823 */ /* 0x000fe20000000004 */
[----:B------:R-:W-:-:S04]  /*01c0*/  IADD3 R4, P0, PT, R0, UR10, RZ ;  /* 0x0000000a00047c10 */ /* 0x000fc8000ff1e0ff */
[----:B------:R-:W-:Y:S01]  /*01d0*/  LEA.HI.X.SX32 R5, R0, UR11, 0x1, P0 ;  /* 0x0000000b00057c11 */ /* 0x000fe200080f0eff */
[----:B------:R-:W0:Y:S04]  /*01e0*/  F2I.U32.TRUNC.NTZ R7, R7 ;  /* 0x0000000700077305 */ /* 0x000e28000020f000 */
[----:B0-----:R-:W-:Y:S01]  /*01f0*/  STG.E.U8 desc[UR4][R4.64], R7 ;  /* 0x0000000704007986 */ /* 0x001fe2000c101104 */
[----:B------:R-:W-:Y:S05]  /*0200*/  EXIT ;  /* 0x000000000000794d */ /* 0x000fea0003800000 */
.L_x_0:
[----:B------:R-:W-:-:S00]  /*0210*/  BRA `(.L_x_0) ;  /* 0xfffffffc00fc7947 */ /* 0x000fc0000383ffff */
[----:B------:R-:W-:-:S00]  /*0220*/  NOP ;  /* 0x0000000000007918 */ /* 0x000fc00000000000 */
        /* <DEDUP_REMOVED lines=13> */
.L_x_1:


//--------------------- .nv.shared.reserved.0     --------------------------
	.section	.nv.shared.reserved.0,"aw",@nobits
	.weak		__nv_reservedSMEM_offset_0_alias
	.size		__nv_reservedSMEM_offset_0_alias, 0, 64
	.other		__nv_reservedSMEM_offset_0_alias,@"STO_CUDA_RESERVED_SHARED STV_DEFAULT"
__nv_reservedSMEM_offset_0_alias:
	.zero		0
	.zero		64


//--------------------- .nv.constant0._Z16colorToGreyscalePhS_ii --------------------------
	.section	.nv.constant0._Z16colorToGreyscalePhS_ii,"a",@progbits
	.sectionflags	@""
	.align	4
.nv.constant0._Z16colorToGreyscalePhS_ii:
	.zero		920


//--------------------- SYMBOLS --------------------------

	.type		.nv.reservedSmem.offset0,@object
	.size		.nv.reservedSmem.offset0,0x4
